//
// Generated by NVIDIA NVVM Compiler
//
// Compiler Build ID: CL-36424714
// Cuda compilation tools, release 13.0, V13.0.88
// Based on NVVM 20.0.0
//

.version 9.0
.target sm_100
.address_size 64

	// .globl	_Z3foo1s

.visible .entry _Z3foo1s(
	.param .align 8 .b8 _Z3foo1s_param_0[8]
)
{
	.reg .b32 	%r<6>;
	.reg .b64 	%rd<5>;

	ld.param.u64 	%rd1, [_Z3foo1s_param_0];
	cvta.to.global.u64 	%rd2, %rd1;
	mov.u32 	%r1, %tid.x;
	mov.u32 	%r2, %ntid.x;
	mov.u32 	%r3, %ctaid.x;
	mad.lo.s32 	%r4, %r2, %r3, %r1;
	mul.wide.u32 	%rd3, %r4, 4;
	add.s64 	%rd4, %rd2, %rd3;
	mov.b32 	%r5, 42;
	st.global.u32 	[%rd4], %r5;
	ret;

}


// ===== COMPILED SASS (sm_100) =====

	.target	sm_100

	.elftype	@"ET_EXEC"


//--------------------- .note.nv.tkinfo           --------------------------
	.section	.note.nv.tkinfo,"",@"SHT_NOTE"
	.sectionflags	@"SHF_NOTE_NV_TKINFO"
	.tkinfo
        /*0018*/ 	.word	0x00000002
        /*0030*/ 	.string	""
        /*0030*/ 	.string	"ptxas"
        /*0030*/ 	.string	"Cuda compilation tools, release 13.0, V13.0.88"
        /*0030*/ 	.string	"Build cuda_13.0.r13.0/compiler.36424714_0"
        /*0030*/ 	.string	"-arch sm_100 -m 64 "



//--------------------- .note.nv.cuinfo           --------------------------
	.section	.note.nv.cuinfo,"",@"SHT_NOTE"
	.sectionflags	@"SHF_NOTE_NV_CUINFO"
        /*0018*/ 	.short	0x0002
        /*001a*/ 	.short	0x0064
        /*001c*/ 	.short	0x0082
	.zero		2


//--------------------- .nv.info                  --------------------------
	.section	.nv.info,"",@"SHT_CUDA_INFO"
	.align	4


	//----- nvinfo : EIATTR_REGCOUNT
	.align		4
        /*0000*/ 	.byte	0x04, 0x2f
        /*0002*/ 	.short	(.L_1 - .L_0)
	.align		4
.L_0:
        /*0004*/ 	.word	index@(_Z3foo1s)
        /*0008*/ 	.word	0x0000000a


	//----- nvinfo : EIATTR_FRAME_SIZE
	.align		4
.L_1:
        /*000c*/ 	.byte	0x04, 0x11
        /*000e*/ 	.short	(.L_3 - .L_2)
	.align		4
.L_2:
        /*0010*/ 	.word	index@(_Z3foo1s)
        /*0014*/ 	.word	0x00000000


	//----- nvinfo : EIATTR_MIN_STACK_SIZE
	.align		4
.L_3:
        /*0018*/ 	.byte	0x04, 0x12
        /*001a*/ 	.short	(.L_5 - .L_4)
	.align		4
.L_4:
        /*001c*/ 	.word	index@(_Z3foo1s)
        /*0020*/ 	.word	0x00000000
.L_5:


//--------------------- .nv.compat                --------------------------
	.section	.nv.compat,"",@"SHT_CUDA_COMPAT_INFO"
	.align	4
        /*0000*/ 	.byte	0x02, 0x09, 0x00, 0x00, 0x02, 0x02, 0x01, 0x00, 0x02, 0x05, 0x05, 0x00, 0x03, 0x07, 0x01, 0x01
        /*0010*/ 	.byte	0x02, 0x03, 0x00, 0x00, 0x02, 0x06, 0x01, 0x00, 0x04, 0x0b, 0x08, 0x00, 0x09, 0x00, 0x00, 0x00
        /*0020*/ 	.byte	0x00, 0x00, 0x00, 0x00


//--------------------- .nv.info._Z3foo1s         --------------------------
	.section	.nv.info._Z3foo1s,"",@"SHT_CUDA_INFO"
	.sectionflags	@""
	.align	4


	//----- nvinfo : EIATTR_CUDA_API_VERSION
	.align		4
        /*0000*/ 	.byte	0x04, 0x37
        /*0002*/ 	.short	(.L_7 - .L_6)
.L_6:
        /*0004*/ 	.word	0x00000082


	//----- nvinfo : EIATTR_KPARAM_INFO
	.align		4
.L_7:
        /*0008*/ 	.byte	0x04, 0x17
        /*000a*/ 	.short	(.L_9 - .L_8)
.L_8:
        /*000c*/ 	.word	0x00000000
        /*0010*/ 	.short	0x0000
        /*0012*/ 	.short	0x0000
        /*0014*/ 	.byte	0x00, 0xf0, 0x21, 0x00


	//----- nvinfo : EIATTR_SPARSE_MMA_MASK
	.align		4
.L_9:
        /*0018*/ 	.byte	0x03, 0x50
        /*001a*/ 	.short	0x0000


	//----- nvinfo : EIATTR_MAXREG_COUNT
	.align		4
        /*001c*/ 	.byte	0x03, 0x1b
        /*001e*/ 	.short	0x00ff


	//----- nvinfo : EIATTR_MERCURY_ISA_VERSION
	.align		4
        /*0020*/ 	.byte	0x03, 0x5f
        /*0022*/ 	.short	0x0101


	//----- nvinfo : EIATTR_VRC_CTA_INIT_COUNT
	.align		4
        /*0024*/ 	.byte	0x02, 0x4a
	.zero		1
	.zero		1


	//----- nvinfo : EIATTR_EXIT_INSTR_OFFSETS
	.align		4
        /*0028*/ 	.byte	0x04, 0x1c
        /*002a*/ 	.short	(.L_11 - .L_10)


	//   ....[0]....
.L_10:
        /*002c*/ 	.word	0x000000a0


	//----- nvinfo : EIATTR_CBANK_PARAM_SIZE
	.align		4
.L_11:
        /*0030*/ 	.byte	0x03, 0x19
        /*0032*/ 	.short	0x0008


	//----- nvinfo : EIATTR_PARAM_CBANK
	.align		4
        /*0034*/ 	.byte	0x04, 0x0a
        /*0036*/ 	.short	(.L_13 - .L_12)
	.align		4
.L_12:
        /*0038*/ 	.word	index@(.nv.constant0._Z3foo1s)
        /*003c*/ 	.short	0x0380
        /*003e*/ 	.short	0x0008


	//----- nvinfo : EIATTR_SW_WAR
	.align		4
.L_13:
        /*0040*/ 	.byte	0x04, 0x36
        /*0042*/ 	.short	(.L_15 - .L_14)
.L_14:
        /*0044*/ 	.word	0x00000008
.L_15:


//--------------------- .nv.callgraph             --------------------------
	.section	.nv.callgraph,"",@"SHT_CUDA_CALLGRAPH"
	.align	4
	.sectionentsize	8
	.align		4
        /*0000*/ 	.word	0x00000000
	.align		4
        /*0004*/ 	.word	0xffffffff
	.align		4
        /*0008*/ 	.word	0x00000000
	.align		4
        /*000c*/ 	.word	0xfffffffe
	.align		4
        /*0010*/ 	.word	0x00000000
	.align		4
        /*0014*/ 	.word	0xfffffffd
	.align		4
        /*0018*/ 	.word	0x00000000
	.align		4
        /*001c*/ 	.word	0xfffffffc


//--------------------- .text._Z3foo1s            --------------------------
	.section	.text._Z3foo1s,"ax",@progbits
	.align	128
        .global         _Z3foo1s
        .type           _Z3foo1s,@function
        .size           _Z3foo1s,(.L_x_1 - _Z3foo1s)
        .other          _Z3foo1s,@"STO_CUDA_ENTRY STV_DEFAULT"
_Z3foo1s:
.text._Z3foo1s:
[----:B------:R-:W-:Y:S01]  /*0000*/  LDC R1, c[0x0][0x37c] ;  /* 0x0000df00ff017b82 */ /* 0x000fe20000000800 */
[----:B------:R-:W0:Y:S07]  /*0010*/  S2R R5, SR_TID.X ;  /* 0x0000000000057919 */ /* 0x000e2e0000002100 */
[----:B------:R-:W1:Y:S01]  /*0020*/  LDC.64 R2, c[0x0][0x380] ;  /* 0x0000e000ff027b82 */ /* 0x000e620000000a00 */
[----:B------:R-:W0:Y:S01]  /*0030*/  LDCU UR6, c[0x0][0x360] ;  /* 0x00006c00ff0677ac */ /* 0x000e220008000800 */
[----:B------:R-:W-:Y:S01]  /*0040*/  HFMA2 R7, -RZ, RZ, 0, 2.50339508056640625e-06 ;  /* 0x0000002aff077431 */ /* 0x000fe200000001ff */
[----:B------:R-:W0:Y:S01]  /*0050*/  S2R R0, SR_CTAID.X ;  /* 0x0000000000007919 */ /* 0x000e220000002500 */
[----:B------:R-:W2:Y:S01]  /*0060*/  LDCU.64 UR4, c[0x0][0x358] ;  /* 0x00006b00ff0477ac */ /* 0x000ea20008000a00 */
[----:B0-----:R-:W-:-:S04]  /*0070*/  IMAD R5, R0, UR6, R5 ;  /* 0x0000000600057c24 */ /* 0x001fc8000f8e0205 */
[----:B-1----:R-:W-:-:S05]  /*0080*/  IMAD.WIDE.U32 R2, R5, 0x4, R2 ;  /* 0x0000000405027825 */ /* 0x002fca00078e0002 */
[----:B--2---:R-:W-:Y:S01]  /*0090*/  STG.E desc[UR4][R2.64], R7 ;  /* 0x0000000702007986 */ /* 0x004fe2000c101904 */
[----:B------:R-:W-:Y:S05]  /*00a0*/  EXIT ;  /* 0x000000000000794d */ /* 0x000fea0003800000 */
.L_x_0:
[----:B------:R-:W-:-:S00]  /*00b0*/  BRA `(.L_x_0) ;  /* 0xfffffffc00fc7947 */ /* 0x000fc0000383ffff */
[----:B------:R-:W-:-:S00]  /*00c0*/  NOP ;  /* 0x0000000000007918 */ /* 0x000fc00000000000 */
        /* <DEDUP_REMOVED lines=11> */
.L_x_1:


//--------------------- .nv.shared.reserved.0     --------------------------
	.section	.nv.shared.reserved.0,"aw",@nobits
	.weak		__nv_reservedSMEM_offset_0_alias
	.size		__nv_reservedSMEM_offset_0_alias, 0, 64
	.other		__nv_reservedSMEM_offset_0_alias,@"STO_CUDA_RESERVED_SHARED STV_DEFAULT"
__nv_reservedSMEM_offset_0_alias:
	.zero		0
	.zero		64


//--------------------- .nv.constant0._Z3foo1s    --------------------------
	.section	.nv.constant0._Z3foo1s,"a",@progbits
	.sectionflags	@""
	.align	4
.nv.constant0._Z3foo1s:
	.zero		904


//--------------------- SYMBOLS --------------------------

	.type		.nv.reservedSmem.offset0,@object
	.size		.nv.reservedSmem.offset0,0x4
